//
// Generated by NVIDIA NVVM Compiler
//
// Compiler Build ID: CL-36424714
// Cuda compilation tools, release 13.0, V13.0.88
// Based on NVVM 20.0.0
//

.version 9.0
.target sm_100
.address_size 64

	// .globl	_Z14compute_logitsPfS_S_S_iii
.extern .shared .align 16 .b8 shared_mem[];

.visible .entry _Z14compute_logitsPfS_S_S_iii(
	.param .u64 .ptr .align 1 _Z14compute_logitsPfS_S_S_iii_param_0,
	.param .u64 .ptr .align 1 _Z14compute_logitsPfS_S_S_iii_param_1,
	.param .u64 .ptr .align 1 _Z14compute_logitsPfS_S_S_iii_param_2,
	.param .u64 .ptr .align 1 _Z14compute_logitsPfS_S_S_iii_param_3,
	.param .u32 _Z14compute_logitsPfS_S_S_iii_param_4,
	.param .u32 _Z14compute_logitsPfS_S_S_iii_param_5,
	.param .u32 _Z14compute_logitsPfS_S_S_iii_param_6
)
{
	.reg .pred 	%p<17>;
	.reg .b32 	%r<32>;
	.reg .b32 	%f<39>;
	.reg .b64 	%rd<14>;

	ld.param.u64 	%rd1, [_Z14compute_logitsPfS_S_S_iii_param_0];
	ld.param.u64 	%rd2, [_Z14compute_logitsPfS_S_S_iii_param_1];
	ld.param.u64 	%rd3, [_Z14compute_logitsPfS_S_S_iii_param_2];
	ld.param.u64 	%rd4, [_Z14compute_logitsPfS_S_S_iii_param_3];
	ld.param.u32 	%r9, [_Z14compute_logitsPfS_S_S_iii_param_4];
	ld.param.u32 	%r10, [_Z14compute_logitsPfS_S_S_iii_param_5];
	mov.u32 	%r1, %ctaid.x;
	mov.u32 	%r2, %ctaid.y;
	mov.u32 	%r3, %tid.x;
	add.s32 	%r4, %r9, 31;
	shr.s32 	%r11, %r4, 31;
	shr.u32 	%r12, %r11, 27;
	add.s32 	%r13, %r4, %r12;
	shl.b32 	%r14, %r13, 2;
	and.b32  	%r15, %r14, -128;
	setp.ge.s32 	%p1, %r3, %r9;
	shl.b32 	%r16, %r3, 2;
	mov.u32 	%r17, shared_mem;
	add.s32 	%r5, %r17, %r16;
	add.s32 	%r6, %r5, %r15;
	@%p1 bra 	$L__BB0_2;
	mad.lo.s32 	%r18, %r9, %r1, %r3;
	mul.wide.u32 	%rd7, %r18, 4;
	add.s64 	%rd5, %rd1, %rd7;
	// begin inline asm
	ld.global.nc.f32 %f1, [%rd5];
	// end inline asm
	st.shared.f32 	[%r5], %f1;
	mad.lo.s32 	%r19, %r9, %r2, %r3;
	mul.wide.u32 	%rd8, %r19, 4;
	add.s64 	%rd6, %rd3, %rd8;
	// begin inline asm
	ld.global.nc.f32 %f2, [%rd6];
	// end inline asm
	st.shared.f32 	[%r6], %f2;
$L__BB0_2:
	add.s32 	%r20, %r4, %r9;
	shr.s32 	%r21, %r20, 31;
	shr.u32 	%r22, %r21, 27;
	add.s32 	%r23, %r20, %r22;
	shl.b32 	%r24, %r23, 2;
	and.b32  	%r25, %r24, -128;
	add.s32 	%r7, %r17, %r25;
	setp.lt.s32 	%p2, %r3, %r9;
	shl.b32 	%r28, %r9, 1;
	setp.ge.s32 	%p3, %r3, %r28;
	add.s32 	%r8, %r7, %r16;
	or.pred  	%p4, %p2, %p3;
	@%p4 bra 	$L__BB0_4;
	mov.b32 	%r30, 0;
	st.shared.u32 	[%r8], %r30;
$L__BB0_4:
	setp.ge.s32 	%p5, %r3, %r9;
	bar.sync 	0;
	@%p5 bra 	$L__BB0_6;
	ld.shared.f32 	%f3, [%r5];
	ld.shared.f32 	%f4, [%r6];
	mul.f32 	%f5, %f3, %f4;
	st.shared.f32 	[%r8], %f5;
$L__BB0_6:
	bar.sync 	0;
	setp.gt.u32 	%p6, %r3, 511;
	@%p6 bra 	$L__BB0_8;
	ld.shared.f32 	%f6, [%r8+2048];
	ld.shared.f32 	%f7, [%r8];
	add.f32 	%f8, %f6, %f7;
	st.shared.f32 	[%r8], %f8;
$L__BB0_8:
	bar.sync 	0;
	setp.gt.u32 	%p7, %r3, 255;
	@%p7 bra 	$L__BB0_10;
	ld.shared.f32 	%f9, [%r8+1024];
	ld.shared.f32 	%f10, [%r8];
	add.f32 	%f11, %f9, %f10;
	st.shared.f32 	[%r8], %f11;
$L__BB0_10:
	bar.sync 	0;
	setp.gt.u32 	%p8, %r3, 127;
	@%p8 bra 	$L__BB0_12;
	ld.shared.f32 	%f12, [%r8+512];
	ld.shared.f32 	%f13, [%r8];
	add.f32 	%f14, %f12, %f13;
	st.shared.f32 	[%r8], %f14;
$L__BB0_12:
	bar.sync 	0;
	setp.gt.u32 	%p9, %r3, 63;
	@%p9 bra 	$L__BB0_14;
	ld.shared.f32 	%f15, [%r8+256];
	ld.shared.f32 	%f16, [%r8];
	add.f32 	%f17, %f15, %f16;
	st.shared.f32 	[%r8], %f17;
$L__BB0_14:
	bar.sync 	0;
	setp.gt.u32 	%p10, %r3, 31;
	@%p10 bra 	$L__BB0_16;
	ld.shared.f32 	%f18, [%r8+128];
	ld.shared.f32 	%f19, [%r8];
	add.f32 	%f20, %f18, %f19;
	st.shared.f32 	[%r8], %f20;
$L__BB0_16:
	bar.sync 	0;
	setp.gt.u32 	%p11, %r3, 15;
	@%p11 bra 	$L__BB0_18;
	ld.shared.f32 	%f21, [%r8+64];
	ld.shared.f32 	%f22, [%r8];
	add.f32 	%f23, %f21, %f22;
	st.shared.f32 	[%r8], %f23;
$L__BB0_18:
	bar.sync 	0;
	setp.gt.u32 	%p12, %r3, 7;
	@%p12 bra 	$L__BB0_20;
	ld.shared.f32 	%f24, [%r8+32];
	ld.shared.f32 	%f25, [%r8];
	add.f32 	%f26, %f24, %f25;
	st.shared.f32 	[%r8], %f26;
$L__BB0_20:
	bar.sync 	0;
	setp.gt.u32 	%p13, %r3, 3;
	@%p13 bra 	$L__BB0_22;
	ld.shared.f32 	%f27, [%r8+16];
	ld.shared.f32 	%f28, [%r8];
	add.f32 	%f29, %f27, %f28;
	st.shared.f32 	[%r8], %f29;
$L__BB0_22:
	bar.sync 	0;
	setp.gt.u32 	%p14, %r3, 1;
	@%p14 bra 	$L__BB0_24;
	ld.shared.f32 	%f30, [%r8+8];
	ld.shared.f32 	%f31, [%r8];
	add.f32 	%f32, %f30, %f31;
	st.shared.f32 	[%r8], %f32;
$L__BB0_24:
	bar.sync 	0;
	setp.ne.s32 	%p15, %r3, 0;
	@%p15 bra 	$L__BB0_26;
	ld.shared.f32 	%f33, [%r7+4];
	ld.shared.f32 	%f34, [%r8];
	add.f32 	%f35, %f33, %f34;
	st.shared.f32 	[%r8], %f35;
$L__BB0_26:
	setp.ne.s32 	%p16, %r3, 0;
	bar.sync 	0;
	@%p16 bra 	$L__BB0_28;
	ld.shared.f32 	%f37, [%r7];
	mul.wide.u32 	%rd10, %r1, 4;
	add.s64 	%rd9, %rd2, %rd10;
	// begin inline asm
	ld.global.nc.f32 %f36, [%rd9];
	// end inline asm
	add.f32 	%f38, %f37, %f36;
	mad.lo.s32 	%r31, %r10, %r2, %r1;
	cvta.to.global.u64 	%rd11, %rd4;
	mul.wide.s32 	%rd12, %r31, 4;
	add.s64 	%rd13, %rd11, %rd12;
	st.global.f32 	[%rd13], %f38;
$L__BB0_28:
	ret;

}


// ===== COMPILED SASS (sm_100) =====

	.target	sm_100

	.elftype	@"ET_EXEC"


//--------------------- .note.nv.tkinfo           --------------------------
	.section	.note.nv.tkinfo,"",@"SHT_NOTE"
	.sectionflags	@"SHF_NOTE_NV_TKINFO"
	.tkinfo
        /*0018*/ 	.word	0x00000002
        /*0030*/ 	.string	""
        /*0030*/ 	.string	"ptxas"
        /*0030*/ 	.string	"Cuda compilation tools, release 13.0, V13.0.88"
        /*0030*/ 	.string	"Build cuda_13.0.r13.0/compiler.36424714_0"
        /*0030*/ 	.string	"-arch sm_100 -m 64 "



//--------------------- .note.nv.cuinfo           --------------------------
	.section	.note.nv.cuinfo,"",@"SHT_NOTE"
	.sectionflags	@"SHF_NOTE_NV_CUINFO"
        /*0018*/ 	.short	0x0002
        /*001a*/ 	.short	0x0064
        /*001c*/ 	.short	0x0082
	.zero		2


//--------------------- .nv.info                  --------------------------
	.section	.nv.info,"",@"SHT_CUDA_INFO"
	.align	4


	//----- nvinfo : EIATTR_REGCOUNT
	.align		4
        /*0000*/ 	.byte	0x04, 0x2f
        /*0002*/ 	.short	(.L_1 - .L_0)
	.align		4
.L_0:
        /*0004*/ 	.word	index@(_Z14compute_logitsPfS_S_S_iii)
        /*0008*/ 	.word	0x00000011


	//----- nvinfo : EIATTR_FRAME_SIZE
	.align		4
.L_1:
        /*000c*/ 	.byte	0x04, 0x11
        /*000e*/ 	.short	(.L_3 - .L_2)
	.align		4
.L_2:
        /*0010*/ 	.word	index@(_Z14compute_logitsPfS_S_S_iii)
        /*0014*/ 	.word	0x00000000


	//----- nvinfo : EIATTR_MIN_STACK_SIZE
	.align		4
.L_3:
        /*0018*/ 	.byte	0x04, 0x12
        /*001a*/ 	.short	(.L_5 - .L_4)
	.align		4
.L_4:
        /*001c*/ 	.word	index@(_Z14compute_logitsPfS_S_S_iii)
        /*0020*/ 	.word	0x00000000
.L_5:


//--------------------- .nv.compat                --------------------------
	.section	.nv.compat,"",@"SHT_CUDA_COMPAT_INFO"
	.align	4
        /*0000*/ 	.byte	0x02, 0x09, 0x00, 0x00, 0x02, 0x02, 0x01, 0x00, 0x02, 0x05, 0x05, 0x00, 0x03, 0x07, 0x01, 0x01
        /*0010*/ 	.byte	0x02, 0x03, 0x00, 0x00, 0x02, 0x06, 0x01, 0x00, 0x04, 0x0b, 0x08, 0x00, 0x09, 0x00, 0x00, 0x00
        /*0020*/ 	.byte	0x00, 0x00, 0x00, 0x00


//--------------------- .nv.info._Z14compute_logitsPfS_S_S_iii --------------------------
	.section	.nv.info._Z14compute_logitsPfS_S_S_iii,"",@"SHT_CUDA_INFO"
	.sectionflags	@""
	.align	4


	//----- nvinfo : EIATTR_CUDA_API_VERSION
	.align		4
        /*0000*/ 	.byte	0x04, 0x37
        /*0002*/ 	.short	(.L_7 - .L_6)
.L_6:
        /*0004*/ 	.word	0x00000082


	//----- nvinfo : EIATTR_KPARAM_INFO
	.align		4
.L_7:
        /*0008*/ 	.byte	0x04, 0x17
        /*000a*/ 	.short	(.L_9 - .L_8)
.L_8:
        /*000c*/ 	.word	0x00000000
        /*0010*/ 	.short	0x0006
        /*0012*/ 	.short	0x0028
        /*0014*/ 	.byte	0x00, 0xf0, 0x11, 0x00


	//----- nvinfo : EIATTR_KPARAM_INFO
	.align		4
.L_9:
        /*0018*/ 	.byte	0x04, 0x17
        /*001a*/ 	.short	(.L_11 - .L_10)
.L_10:
        /*001c*/ 	.word	0x00000000
        /*0020*/ 	.short	0x0005
        /*0022*/ 	.short	0x0024
        /*0024*/ 	.byte	0x00, 0xf0, 0x11, 0x00


	//----- nvinfo : EIATTR_KPARAM_INFO
	.align		4
.L_11:
        /*0028*/ 	.byte	0x04, 0x17
        /*002a*/ 	.short	(.L_13 - .L_12)
.L_12:
        /*002c*/ 	.word	0x00000000
        /*0030*/ 	.short	0x0004
        /*0032*/ 	.short	0x0020
        /*0034*/ 	.byte	0x00, 0xf0, 0x11, 0x00


	//----- nvinfo : EIATTR_KPARAM_INFO
	.align		4
.L_13:
        /*0038*/ 	.byte	0x04, 0x17
        /*003a*/ 	.short	(.L_15 - .L_14)
.L_14:
        /*003c*/ 	.word	0x00000000
        /*0040*/ 	.short	0x0003
        /*0042*/ 	.short	0x0018
        /*0044*/ 	.byte	0x00, 0xf5, 0x21, 0x00


	//----- nvinfo : EIATTR_KPARAM_INFO
	.align		4
.L_15:
        /*0048*/ 	.byte	0x04, 0x17
        /*004a*/ 	.short	(.L_17 - .L_16)
.L_16:
        /*004c*/ 	.word	0x00000000
        /*0050*/ 	.short	0x0002
        /*0052*/ 	.short	0x0010
        /*0054*/ 	.byte	0x00, 0xf5, 0x21, 0x00


	//----- nvinfo : EIATTR_KPARAM_INFO
	.align		4
.L_17:
        /*0058*/ 	.byte	0x04, 0x17
        /*005a*/ 	.short	(.L_19 - .L_18)
.L_18:
        /*005c*/ 	.word	0x00000000
        /*0060*/ 	.short	0x0001
        /*0062*/ 	.short	0x0008
        /*0064*/ 	.byte	0x00, 0xf5, 0x21, 0x00


	//----- nvinfo : EIATTR_KPARAM_INFO
	.align		4
.L_19:
        /*0068*/ 	.byte	0x04, 0x17
        /*006a*/ 	.short	(.L_21 - .L_20)
.L_20:
        /*006c*/ 	.word	0x00000000
        /*0070*/ 	.short	0x0000
        /*0072*/ 	.short	0x0000
        /*0074*/ 	.byte	0x00, 0xf5, 0x21, 0x00


	//----- nvinfo : EIATTR_SPARSE_MMA_MASK
	.align		4
.L_21:
        /*0078*/ 	.byte	0x03, 0x50
        /*007a*/ 	.short	0x0000


	//----- nvinfo : EIATTR_MAXREG_COUNT
	.align		4
        /*007c*/ 	.byte	0x03, 0x1b
        /*007e*/ 	.short	0x00ff


	//----- nvinfo : EIATTR_NUM_BARRIERS
	.align		4
        /*0080*/ 	.byte	0x02, 0x4c
        /*0082*/ 	.byte	0x01
	.zero		1


	//----- nvinfo : EIATTR_MERCURY_ISA_VERSION
	.align		4
        /*0084*/ 	.byte	0x03, 0x5f
        /*0086*/ 	.short	0x0101


	//----- nvinfo : EIATTR_VRC_CTA_INIT_COUNT
	.align		4
        /*0088*/ 	.byte	0x02, 0x4a
	.zero		1
	.zero		1


	//----- nvinfo : EIATTR_EXIT_INSTR_OFFSETS
	.align		4
        /*008c*/ 	.byte	0x04, 0x1c
        /*008e*/ 	.short	(.L_23 - .L_22)


	//   ....[0]....
.L_22:
        /*0090*/ 	.word	0x00000680


	//   ....[1]....
        /*0094*/ 	.word	0x00000730


	//----- nvinfo : EIATTR_CBANK_PARAM_SIZE
	.align		4
.L_23:
        /*0098*/ 	.byte	0x03, 0x19
        /*009a*/ 	.short	0x002c


	//----- nvinfo : EIATTR_PARAM_CBANK
	.align		4
        /*009c*/ 	.byte	0x04, 0x0a
        /*009e*/ 	.short	(.L_25 - .L_24)
	.align		4
.L_24:
        /*00a0*/ 	.word	index@(.nv.constant0._Z14compute_logitsPfS_S_S_iii)
        /*00a4*/ 	.short	0x0380
        /*00a6*/ 	.short	0x002c


	//----- nvinfo : EIATTR_SW_WAR
	.align		4
.L_25:
        /*00a8*/ 	.byte	0x04, 0x36
        /*00aa*/ 	.short	(.L_27 - .L_26)
.L_26:
        /*00ac*/ 	.word	0x00000008
.L_27:


//--------------------- .nv.callgraph             --------------------------
	.section	.nv.callgraph,"",@"SHT_CUDA_CALLGRAPH"
	.align	4
	.sectionentsize	8
	.align		4
        /*0000*/ 	.word	0x00000000
	.align		4
        /*0004*/ 	.word	0xffffffff
	.align		4
        /*0008*/ 	.word	0x00000000
	.align		4
        /*000c*/ 	.word	0xfffffffe
	.align		4
        /*0010*/ 	.word	0x00000000
	.align		4
        /*0014*/ 	.word	0xfffffffd
	.align		4
        /*0018*/ 	.word	0x00000000
	.align		4
        /*001c*/ 	.word	0xfffffffc


//--------------------- .text._Z14compute_logitsPfS_S_S_iii --------------------------
	.section	.text._Z14compute_logitsPfS_S_S_iii,"ax",@progbits
	.align	128
        .global         _Z14compute_logitsPfS_S_S_iii
        .type           _Z14compute_logitsPfS_S_S_iii,@function
        .size           _Z14compute_logitsPfS_S_S_iii,(.L_x_1 - _Z14compute_logitsPfS_S_S_iii)
        .other          _Z14compute_logitsPfS_S_S_iii,@"STO_CUDA_ENTRY STV_DEFAULT"
_Z14compute_logitsPfS_S_S_iii:
.text._Z14compute_logitsPfS_S_S_iii:
[----:B------:R-:W-:Y:S01]  /*0000*/  LDC R1, c[0x0][0x37c] ;  /* 0x0000df00ff017b82 */ /* 0x000fe20000000800 */
[----:B------:R-:W0:Y:S07]  /*0010*/  S2R R3, SR_TID.X ;  /* 0x0000000000037919 */ /* 0x000e2e0000002100 */
[----:B------:R-:W0:Y:S01]  /*0020*/  LDC R14, c[0x0][0x3a0] ;  /* 0x0000e800ff0e7b82 */ /* 0x000e220000000800 */
[----:B------:R-:W1:Y:S01]  /*0030*/  LDCU.64 UR6, c[0x0][0x358] ;  /* 0x00006b00ff0677ac */ /* 0x000e620008000a00 */
[----:B------:R-:W2:Y:S06]  /*0040*/  S2R R0, SR_CTAID.X ;  /* 0x0000000000007919 */ /* 0x000eac0000002500 */
[----:B------:R-:W3:Y:S01]  /*0050*/  S2UR UR8, SR_CTAID.Y ;  /* 0x00000000000879c3 */ /* 0x000ee20000002600 */
[----:B0-----:R-:W-:-:S13]  /*0060*/  ISETP.GE.AND P1, PT, R3, R14, PT ;  /* 0x0000000e0300720c */ /* 0x001fda0003f26270 */
[----:B------:R-:W0:Y:S01]  /*0070*/  @!P1 LDC.64 R4, c[0x0][0x380] ;  /* 0x0000e000ff049b82 */ /* 0x000e220000000a00 */
[--C-:B--2---:R-:W-:Y:S02]  /*0080*/  @!P1 IMAD R9, R0, R14, R3.reuse ;  /* 0x0000000e00099224 */ /* 0x104fe400078e0203 */
[----:B---3--:R-:W-:-:S05]  /*0090*/  @!P1 IMAD R11, R14, UR8, R3 ;  /* 0x000000080e0b9c24 */ /* 0x008fca000f8e0203 */
[----:B------:R-:W2:Y:S01]  /*00a0*/  @!P1 LDC.64 R6, c[0x0][0x390] ;  /* 0x0000e400ff069b82 */ /* 0x000ea20000000a00 */
[----:B0-----:R-:W-:-:S06]  /*00b0*/  @!P1 IMAD.WIDE.U32 R4, R9, 0x4, R4 ;  /* 0x0000000409049825 */ /* 0x001fcc00078e0004 */
[----:B-1----:R0:W3:Y:S01]  /*00c0*/  @!P1 LDG.E.CONSTANT R5, desc[UR6][R4.64] ;  /* 0x0000000604059981 */ /* 0x0020e2000c1e9900 */
[----:B--2---:R-:W-:-:S05]  /*00d0*/  @!P1 IMAD.WIDE.U32 R6, R11, 0x4, R6 ;  /* 0x000000040b069825 */ /* 0x004fca00078e0006 */
[----:B------:R1:W2:Y:S01]  /*00e0*/  @!P1 LDG.E.CONSTANT R8, desc[UR6][R6.64] ;  /* 0x0000000606089981 */ /* 0x0002a2000c1e9900 */
[----:B------:R-:W4:Y:S01]  /*00f0*/  S2UR UR5, SR_CgaCtaId ;  /* 0x00000000000579c3 */ /* 0x000f220000008800 */
[----:B------:R-:W-:-:S04]  /*0100*/  VIADD R2, R14, 0x1f ;  /* 0x0000001f0e027836 */ /* 0x000fc80000000000 */
[----:B------:R-:W-:Y:S01]  /*0110*/  IMAD.IADD R10, R2, 0x1, R14 ;  /* 0x00000001020a7824 */ /* 0x000fe200078e020e */
[----:B------:R-:W-:-:S04]  /*0120*/  SHF.R.S32.HI R9, RZ, 0x1f, R2 ;  /* 0x0000001fff097819 */ /* 0x000fc80000011402 */
[----:B------:R-:W-:-:S04]  /*0130*/  SHF.R.S32.HI R11, RZ, 0x1f, R10 ;  /* 0x0000001fff0b7819 */ /* 0x000fc8000001140a */
[----:B------:R-:W-:Y:S02]  /*0140*/  LEA.HI R11, R11, R10, RZ, 0x5 ;  /* 0x0000000a0b0b7211 */ /* 0x000fe400078f28ff */
[----:B------:R-:W-:Y:S02]  /*0150*/  SHF.L.U32 R12, R14, 0x1, RZ ;  /* 0x000000010e0c7819 */ /* 0x000fe400000006ff */
[----:B------:R-:W-:Y:S01]  /*0160*/  LEA.HI R9, R9, R2, RZ, 0x5 ;  /* 0x0000000209097211 */ /* 0x000fe200078f28ff */
[----:B------:R-:W-:Y:S01]  /*0170*/  IMAD.SHL.U32 R2, R11, 0x4, RZ ;  /* 0x000000040b027824 */ /* 0x000fe200078e00ff */
[----:B------:R-:W-:Y:S01]  /*0180*/  UMOV UR4, 0x400 ;  /* 0x0000040000047882 */ /* 0x000fe20000000000 */
[----:B------:R-:W-:Y:S01]  /*0190*/  ISETP.GE.AND P0, PT, R3, R12, PT ;  /* 0x0000000c0300720c */ /* 0x000fe20003f06270 */
[----:B----4-:R-:W-:Y:S02]  /*01a0*/  ULEA UR4, UR5, UR4, 0x18 ;  /* 0x0000000405047291 */ /* 0x010fe4000f8ec0ff */
[----:B------:R-:W-:-:S02]  /*01b0*/  LOP3.LUT R2, R2, 0xffffff80, RZ, 0xc0, !PT ;  /* 0xffffff8002027812 */ /* 0x000fc400078ec0ff */
[----:B------:R-:W-:Y:S02]  /*01c0*/  SHF.L.U32 R9, R9, 0x2, RZ ;  /* 0x0000000209097819 */ /* 0x000fe400000006ff */
[C---:B------:R-:W-:Y:S01]  /*01d0*/  ISETP.LT.OR P0, PT, R3.reuse, R14, P0 ;  /* 0x0000000e0300720c */ /* 0x040fe20000701670 */
[----:B0-----:R-:W-:Y:S01]  /*01e0*/  VIADD R4, R2, UR4 ;  /* 0x0000000402047c36 */ /* 0x001fe20008000000 */
[----:B-1----:R-:W-:Y:S02]  /*01f0*/  LEA R6, R3, UR4, 0x2 ;  /* 0x0000000403067c11 */ /* 0x002fe4000f8e10ff */
[----:B------:R-:W-:Y:S02]  /*0200*/  LOP3.LUT R9, R9, 0xffffff80, RZ, 0xc0, !PT ;  /* 0xffffff8009097812 */ /* 0x000fe400078ec0ff */
[----:B------:R-:W-:Y:S02]  /*0210*/  LEA R4, R3, R4, 0x2 ;  /* 0x0000000403047211 */ /* 0x000fe400078e10ff */
[----:B------:R-:W-:Y:S01]  /*0220*/  IADD3 R9, PT, PT, R9, R6, RZ ;  /* 0x0000000609097210 */ /* 0x000fe20007ffe0ff */
[----:B---3--:R-:W-:Y:S04]  /*0230*/  @!P1 STS [R6], R5 ;  /* 0x0000000506009388 */ /* 0x008fe80000000800 */
[----:B--2---:R-:W-:Y:S04]  /*0240*/  @!P1 STS [R9], R8 ;  /* 0x0000000809009388 */ /* 0x004fe80000000800 */
[----:B------:R-:W-:Y:S01]  /*0250*/  @!P0 STS [R4], RZ ;  /* 0x000000ff04008388 */ /* 0x000fe20000000800 */
[----:B------:R-:W-:Y:S06]  /*0260*/  BAR.SYNC.DEFER_BLOCKING 0x0 ;  /* 0x0000000000007b1d */ /* 0x000fec0000010000 */
[----:B------:R-:W-:Y:S04]  /*0270*/  @!P1 LDS R7, [R6] ;  /* 0x0000000006079984 */ /* 0x000fe80000000800 */
[----:B------:R-:W0:Y:S01]  /*0280*/  @!P1 LDS R10, [R9] ;  /* 0x00000000090a9984 */ /* 0x000e220000000800 */
[----:B------:R-:W-:Y:S01]  /*0290*/  ISETP.GT.U32.AND P0, PT, R3, 0x1ff, PT ;  /* 0x000001ff0300780c */ /* 0x000fe20003f04070 */
[----:B0-----:R-:W-:-:S05]  /*02a0*/  @!P1 FMUL R7, R7, R10 ;  /* 0x0000000a07079220 */ /* 0x001fca0000400000 */
[----:B------:R-:W-:Y:S01]  /*02b0*/  @!P1 STS [R4], R7 ;  /* 0x0000000704009388 */ /* 0x000fe20000000800 */
[----:B------:R-:W-:Y:S06]  /*02c0*/  BAR.SYNC.DEFER_BLOCKING 0x0 ;  /* 0x0000000000007b1d */ /* 0x000fec0000010000 */
[----:B------:R-:W-:Y:S04]  /*02d0*/  @!P0 LDS R10, [R4+0x800] ;  /* 0x00080000040a8984 */ /* 0x000fe80000000800 */
[----:B------:R-:W0:Y:S01]  /*02e0*/  @!P0 LDS R5, [R4] ;  /* 0x0000000004058984 */ /* 0x000e220000000800 */
[----:B------:R-:W-:Y:S01]  /*02f0*/  ISETP.GT.U32.AND P1, PT, R3, 0xff, PT ;  /* 0x000000ff0300780c */ /* 0x000fe20003f24070 */
[----:B0-----:R-:W-:-:S05]  /*0300*/  @!P0 FADD R5, R10, R5 ;  /* 0x000000050a058221 */ /* 0x001fca0000000000 */
        /* <DEDUP_REMOVED lines=46> */
[----:B------:R-:W-:Y:S01]  /*05f0*/  ISETP.NE.AND P1, PT, R3, RZ, PT ;  /* 0x000000ff0300720c */ /* 0x000fe20003f25270 */
[----:B0-----:R-:W-:-:S05]  /*0600*/  @!P0 FADD R7, R6, R7 ;  /* 0x0000000706078221 */ /* 0x001fca0000000000 */
[----:B------:R-:W-:Y:S01]  /*0610*/  @!P0 STS [R4], R7 ;  /* 0x0000000704008388 */ /* 0x000fe20000000800 */
[----:B------:R-:W-:Y:S06]  /*0620*/  BAR.SYNC.DEFER_BLOCKING 0x0 ;  /* 0x0000000000007b1d */ /* 0x000fec0000010000 */
[----:B------:R-:W-:Y:S04]  /*0630*/  @!P1 LDS R3, [R2+UR4+0x4] ;  /* 0x0000040402039984 */ /* 0x000fe80008000800 */
[----:B------:R-:W0:Y:S02]  /*0640*/  @!P1 LDS R6, [R4] ;  /* 0x0000000004069984 */ /* 0x000e240000000800 */
[----:B0-----:R-:W-:-:S05]  /*0650*/  @!P1 FADD R3, R3, R6 ;  /* 0x0000000603039221 */ /* 0x001fca0000000000 */
[----:B------:R0:W-:Y:S01]  /*0660*/  @!P1 STS [R4], R3 ;  /* 0x0000000304009388 */ /* 0x0001e20000000800 */
[----:B------:R-:W-:Y:S06]  /*0670*/  BAR.SYNC.DEFER_BLOCKING 0x0 ;  /* 0x0000000000007b1d */ /* 0x000fec0000010000 */
[----:B------:R-:W-:Y:S05]  /*0680*/  @P1 EXIT ;  /* 0x000000000000194d */ /* 0x000fea0003800000 */
[----:B0-----:R-:W0:Y:S01]  /*0690*/  LDC.64 R4, c[0x0][0x388] ;  /* 0x0000e200ff047b82 */ /* 0x001e220000000a00 */
[----:B------:R-:W1:Y:S07]  /*06a0*/  LDS R2, [R2+UR4] ;  /* 0x0000000402027984 */ /* 0x000e6e0008000800 */
[----:B------:R-:W2:Y:S08]  /*06b0*/  LDC R3, c[0x0][0x3a4] ;  /* 0x0000e900ff037b82 */ /* 0x000eb00000000800 */
[----:B------:R-:W3:Y:S01]  /*06c0*/  LDC.64 R6, c[0x0][0x398] ;  /* 0x0000e600ff067b82 */ /* 0x000ee20000000a00 */
[----:B0-----:R-:W-:-:S06]  /*06d0*/  IMAD.WIDE.U32 R4, R0, 0x4, R4 ;  /* 0x0000000400047825 */ /* 0x001fcc00078e0004 */
[----:B------:R-:W1:Y:S01]  /*06e0*/  LDG.E.CONSTANT R5, desc[UR6][R4.64] ;  /* 0x0000000604057981 */ /* 0x000e62000c1e9900 */
[----:B--2---:R-:W-:-:S04]  /*06f0*/  IMAD R3, R3, UR8, R0 ;  /* 0x0000000803037c24 */ /* 0x004fc8000f8e0200 */
[----:B---3--:R-:W-:-:S04]  /*0700*/  IMAD.WIDE R6, R3, 0x4, R6 ;  /* 0x0000000403067825 */ /* 0x008fc800078e0206 */
[----:B-1----:R-:W-:-:S05]  /*0710*/  FADD R3, R2, R5 ;  /* 0x0000000502037221 */ /* 0x002fca0000000000 */
[----:B------:R-:W-:Y:S01]  /*0720*/  STG.E desc[UR6][R6.64], R3 ;  /* 0x0000000306007986 */ /* 0x000fe2000c101906 */
[----:B------:R-:W-:Y:S05]  /*0730*/  EXIT ;  /* 0x000000000000794d */ /* 0x000fea0003800000 */
.L_x_0:
[----:B------:R-:W-:-:S00]  /*0740*/  BRA `(.L_x_0) ;  /* 0xfffffffc00fc7947 */ /* 0x000fc0000383ffff */
[----:B------:R-:W-:-:S00]  /*0750*/  NOP ;  /* 0x0000000000007918 */ /* 0x000fc00000000000 */
        /* <DEDUP_REMOVED lines=10> */
.L_x_1:


//--------------------- .nv.shared._Z14compute_logitsPfS_S_S_iii --------------------------
	.section	.nv.shared._Z14compute_logitsPfS_S_S_iii,"aw",@nobits
	.sectionflags	@""
	.align	16
	.zero		1024


//--------------------- .nv.shared.reserved.0     --------------------------
	.section	.nv.shared.reserved.0,"aw",@nobits
	.weak		__nv_reservedSMEM_offset_0_alias
	.size		__nv_reservedSMEM_offset_0_alias, 0, 64
	.other		__nv_reservedSMEM_offset_0_alias,@"STO_CUDA_RESERVED_SHARED STV_DEFAULT"
__nv_reservedSMEM_offset_0_alias:
	.zero		0
	.zero		64


//--------------------- .nv.constant0._Z14compute_logitsPfS_S_S_iii --------------------------
	.section	.nv.constant0._Z14compute_logitsPfS_S_S_iii,"a",@progbits
	.sectionflags	@""
	.align	4
.nv.constant0._Z14compute_logitsPfS_S_S_iii:
	.zero		940


//--------------------- SYMBOLS --------------------------

	.type		.nv.reservedSmem.offset0,@object
	.size		.nv.reservedSmem.offset0,0x4
	.type		.nv.reservedSmem.cap,@object
	.size		.nv.reservedSmem.cap,0x4
